	.headerflags	@"EF_CUDA_TEXMODE_UNIFIED EF_CUDA_64BIT_ADDRESS EF_CUDA_ACCELERATORS EF_CUDA_SM90 EF_CUDA_VIRTUAL_SM(EF_CUDA_SM90)"
	.elftype	@"ET_EXEC"


//--------------------- .nv.info                  --------------------------
	.section	.nv.info,"",@"SHT_CUDA_INFO"
	.align	4


	//----- nvinfo : EIATTR_REGCOUNT
	.align		4
        /*0000*/ 	.byte	0x04, 0x2f
        /*0002*/ 	.short	(.L_3 - .L_2)
	.align		4
.L_2:
        /*0004*/ 	.word	index@(triton_poi_fused__native_batch_norm_legit_no_training_add_leaky_relu_mul_3)
        /*0008*/ 	.word	0x00000012


	//----- nvinfo : EIATTR_MIN_STACK_SIZE
	.align		4
.L_3:
        /*000c*/ 	.byte	0x04, 0x12
        /*000e*/ 	.short	(.L_5 - .L_4)
	.align		4
.L_4:
        /*0010*/ 	.word	index@(triton_poi_fused__native_batch_norm_legit_no_training_add_leaky_relu_mul_3)
        /*0014*/ 	.word	0x00000000


	//----- nvinfo : EIATTR_FRAME_SIZE
	.align		4
.L_5:
        /*0018*/ 	.byte	0x04, 0x11
        /*001a*/ 	.short	(.L_7 - .L_6)
	.align		4
.L_6:
        /*001c*/ 	.word	index@(triton_poi_fused__native_batch_norm_legit_no_training_add_leaky_relu_mul_3)
        /*0020*/ 	.word	0x00000000


	//----- nvinfo : EIATTR_MIN_STACK_SIZE
	.align		4
.L_7:
        /*0024*/ 	.byte	0x04, 0x12
        /*0026*/ 	.short	(.L_9 - .L_8)
	.align		4
.L_8:
        /*0028*/ 	.word	index@(triton_poi_fused__native_batch_norm_legit_no_training_add_leaky_relu_mul_3)
        /*002c*/ 	.word	0x00000000
.L_9:


//--------------------- .nv.info.triton_poi_fused__native_batch_norm_legit_no_training_add_leaky_relu_mul_3 --------------------------
	.section	.nv.info.triton_poi_fused__native_batch_norm_legit_no_training_add_leaky_relu_mul_3,"",@"SHT_CUDA_INFO"
	.sectionflags	@""
	.align	4


	//----- nvinfo : EIATTR_CUDA_API_VERSION
	.align		4
        /*0000*/ 	.byte	0x04, 0x37
        /*0002*/ 	.short	(.L_11 - .L_10)
.L_10:
        /*0004*/ 	.word	0x0000007c


	//----- nvinfo : EIATTR_KPARAM_INFO
	.align		4
.L_11:
        /*0008*/ 	.byte	0x04, 0x17
        /*000a*/ 	.short	(.L_13 - .L_12)
.L_12:
        /*000c*/ 	.word	0x00000000
        /*0010*/ 	.short	0x0007
        /*0012*/ 	.short	0x0038
        /*0014*/ 	.byte	0x00, 0xf0, 0x11, 0x00


	//----- nvinfo : EIATTR_KPARAM_INFO
	.align		4
.L_13:
        /*0018*/ 	.byte	0x04, 0x17
        /*001a*/ 	.short	(.L_15 - .L_14)
.L_14:
        /*001c*/ 	.word	0x00000000
        /*0020*/ 	.short	0x0006
        /*0022*/ 	.short	0x0030
        /*0024*/ 	.byte	0x00, 0xf4, 0x21, 0x00


	//----- nvinfo : EIATTR_KPARAM_INFO
	.align		4
.L_15:
        /*0028*/ 	.byte	0x04, 0x17
        /*002a*/ 	.short	(.L_17 - .L_16)
.L_16:
        /*002c*/ 	.word	0x00000000
        /*0030*/ 	.short	0x0005
        /*0032*/ 	.short	0x0028
        /*0034*/ 	.byte	0x00, 0xf4, 0x21, 0x00


	//----- nvinfo : EIATTR_KPARAM_INFO
	.align		4
.L_17:
        /*0038*/ 	.byte	0x04, 0x17
        /*003a*/ 	.short	(.L_19 - .L_18)
.L_18:
        /*003c*/ 	.word	0x00000000
        /*0040*/ 	.short	0x0004
        /*0042*/ 	.short	0x0020
        /*0044*/ 	.byte	0x00, 0xf4, 0x21, 0x00


	//----- nvinfo : EIATTR_KPARAM_INFO
	.align		4
.L_19:
        /*0048*/ 	.byte	0x04, 0x17
        /*004a*/ 	.short	(.L_21 - .L_20)
.L_20:
        /*004c*/ 	.word	0x00000000
        /*0050*/ 	.short	0x0003
        /*0052*/ 	.short	0x0018
        /*0054*/ 	.byte	0x00, 0xf4, 0x21, 0x00


	//----- nvinfo : EIATTR_KPARAM_INFO
	.align		4
.L_21:
        /*0058*/ 	.byte	0x04, 0x17
        /*005a*/ 	.short	(.L_23 - .L_22)
.L_22:
        /*005c*/ 	.word	0x00000000
        /*0060*/ 	.short	0x0002
        /*0062*/ 	.short	0x0010
        /*0064*/ 	.byte	0x00, 0xf4, 0x21, 0x00


	//----- nvinfo : EIATTR_KPARAM_INFO
	.align		4
.L_23:
        /*0068*/ 	.byte	0x04, 0x17
        /*006a*/ 	.short	(.L_25 - .L_24)
.L_24:
        /*006c*/ 	.word	0x00000000
        /*0070*/ 	.short	0x0001
        /*0072*/ 	.short	0x0008
        /*0074*/ 	.byte	0x00, 0xf4, 0x21, 0x00


	//----- nvinfo : EIATTR_KPARAM_INFO
	.align		4
.L_25:
        /*0078*/ 	.byte	0x04, 0x17
        /*007a*/ 	.short	(.L_27 - .L_26)
.L_26:
        /*007c*/ 	.word	0x00000000
        /*0080*/ 	.short	0x0000
        /*0082*/ 	.short	0x0000
        /*0084*/ 	.byte	0x00, 0xf4, 0x21, 0x00


	//----- nvinfo : EIATTR_SPARSE_MMA_MASK
	.align		4
.L_27:
        /*0088*/ 	.byte	0x03, 0x50
        /*008a*/ 	.short	0x0000


	//----- nvinfo : EIATTR_MAXREG_COUNT
	.align		4
        /*008c*/ 	.byte	0x03, 0x1b
        /*008e*/ 	.short	0x00ff


	//----- nvinfo : EIATTR_EXIT_INSTR_OFFSETS
	.align		4
        /*0090*/ 	.byte	0x04, 0x1c
        /*0092*/ 	.short	(.L_29 - .L_28)


	//   ....[0]....
.L_28:
        /*0094*/ 	.word	0x00000340


	//----- nvinfo : EIATTR_REQNTID
	.align		4
.L_29:
        /*0098*/ 	.byte	0x04, 0x10
        /*009a*/ 	.short	(.L_31 - .L_30)
.L_30:
        /*009c*/ 	.word	0x00000080
        /*00a0*/ 	.word	0x00000001
        /*00a4*/ 	.word	0x00000001


	//----- nvinfo : EIATTR_CBANK_PARAM_SIZE
	.align		4
.L_31:
        /*00a8*/ 	.byte	0x03, 0x19
        /*00aa*/ 	.short	0x003c


	//----- nvinfo : EIATTR_PARAM_CBANK
	.align		4
        /*00ac*/ 	.byte	0x04, 0x0a
        /*00ae*/ 	.short	(.L_33 - .L_32)
	.align		4
.L_32:
        /*00b0*/ 	.word	index@(.nv.constant0.triton_poi_fused__native_batch_norm_legit_no_training_add_leaky_relu_mul_3)
        /*00b4*/ 	.short	0x0210
        /*00b6*/ 	.short	0x003c


	//----- nvinfo : EIATTR_SW_WAR
	.align		4
.L_33:
        /*00b8*/ 	.byte	0x04, 0x36
        /*00ba*/ 	.short	(.L_35 - .L_34)
.L_34:
        /*00bc*/ 	.word	0x00000008
.L_35:


//--------------------- .nv.callgraph             --------------------------
	.section	.nv.callgraph,"",@"SHT_CUDA_CALLGRAPH"
	.align	4
	.sectionentsize	8
	.align		4
        /*0000*/ 	.word	0x00000000
	.align		4
        /*0004*/ 	.word	0xffffffff
	.align		4
        /*0008*/ 	.word	0x00000000
	.align		4
        /*000c*/ 	.word	0xfffffffe
	.align		4
        /*0010*/ 	.word	0x00000000
	.align		4
        /*0014*/ 	.word	0xfffffffd
	.align		4
        /*0018*/ 	.word	0x00000000
	.align		4
        /*001c*/ 	.word	0xfffffffc


//--------------------- .nv.constant4             --------------------------
	.section	.nv.constant4,"a",@progbits
	.align	8
	.align		8
.nv.constant4:
        /*0000*/ 	.dword	_$_str
	.align		8
        /*0008*/ 	.dword	_$_str_$_2


//--------------------- .text.triton_poi_fused__native_batch_norm_legit_no_training_add_leaky_relu_mul_3 --------------------------
	.section	.text.triton_poi_fused__native_batch_norm_legit_no_training_add_leaky_relu_mul_3,"ax",@progbits
	.align	128
        .global         triton_poi_fused__native_batch_norm_legit_no_training_add_leaky_relu_mul_3
        .type           triton_poi_fused__native_batch_norm_legit_no_training_add_leaky_relu_mul_3,@function
        .size           triton_poi_fused__native_batch_norm_legit_no_training_add_leaky_relu_mul_3,(.L_x_1 - triton_poi_fused__native_batch_norm_legit_no_training_add_leaky_relu_mul_3)
        .other          triton_poi_fused__native_batch_norm_legit_no_training_add_leaky_relu_mul_3,@"STO_CUDA_ENTRY STV_DEFAULT"
triton_poi_fused__native_batch_norm_legit_no_training_add_leaky_relu_mul_3:
.text.triton_poi_fused__native_batch_norm_legit_no_training_add_leaky_relu_mul_3:
[----:B------:R-:W-:Y:S01]  /*0000*/  LDC R1, c[0x0][0x28] ;  /* 0x00000a00ff017b82 */ /* 0x000fe20000000800 */
[----:B------:R-:W1:Y:S07]  /*0010*/  S2R R0, SR_TID.X ;  /* 0x0000000000007919 */ /* 0x000e6e0000002100 */
[----:B------:R-:W2:Y:S01]  /*0020*/  LDC.64 R8, c[0x0][0x230] ;  /* 0x00008c00ff087b82 */ /* 0x000ea20000000a00 */
[----:B------:R-:W-:Y:S01]  /*0030*/  ULDC.64 UR4, c[0x0][0x208] ;  /* 0x0000820000047ab9 */ /* 0x000fe20000000a00 */
[----:B------:R-:W3:Y:S06]  /*0040*/  S2R R3, SR_CTAID.X ;  /* 0x0000000000037919 */ /* 0x000eec0000002500 */
[----:B------:R-:W4:Y:S08]  /*0050*/  LDC.64 R4, c[0x0][0x220] ;  /* 0x00008800ff047b82 */ /* 0x000f300000000a00 */
[----:B------:R-:W5:Y:S08]  /*0060*/  LDC.64 R6, c[0x0][0x228] ;  /* 0x00008a00ff067b82 */ /* 0x000f700000000a00 */
[----:B------:R-:W5:Y:S01]  /*0070*/  LDC.64 R10, c[0x0][0x238] ;  /* 0x00008e00ff0a7b82 */ /* 0x000f620000000a00 */
[----:B-1----:R-:W-:-:S07]  /*0080*/  LOP3.LUT R0, R0, 0x7f, RZ, 0xc0, !PT ;  /* 0x0000007f00007812 */ /* 0x002fce00078ec0ff */
[----:B------:R-:W1:Y:S01]  /*0090*/  LDC.64 R12, c[0x0][0x240] ;  /* 0x00009000ff0c7b82 */ /* 0x000e620000000a00 */
[----:B---3--:R-:W-:Y:S02]  /*00a0*/  SHF.R.S32.HI R2, RZ, 0x18, R3 ;  /* 0x00000018ff027819 */ /* 0x008fe40000011403 */
[----:B------:R-:W-:Y:S02]  /*00b0*/  LEA R0, R3, R0, 0x7 ;  /* 0x0000000003007211 */ /* 0x000fe400078e38ff */
[----:B------:R-:W-:-:S04]  /*00c0*/  SGXT R3, R2, 0x1 ;  /* 0x000000010203781a */ /* 0x000fc80000000200 */
[----:B------:R-:W-:-:S04]  /*00d0*/  LEA.HI R3, R3, R0, RZ, 0x4 ;  /* 0x0000000003037211 */ /* 0x000fc800078f20ff */
[--C-:B------:R-:W-:Y:S02]  /*00e0*/  SHF.R.S32.HI R2, RZ, 0x4, R3.reuse ;  /* 0x00000004ff027819 */ /* 0x100fe40000011403 */
[----:B------:R-:W-:-:S04]  /*00f0*/  SHF.R.S32.HI R3, RZ, 0x1f, R3 ;  /* 0x0000001fff037819 */ /* 0x000fc80000011403 */
[----:B------:R-:W-:-:S04]  /*0100*/  LEA.HI R3, R3, R2, RZ, 0x6 ;  /* 0x0000000203037211 */ /* 0x000fc800078f30ff */
[----:B------:R-:W-:-:S04]  /*0110*/  LOP3.LUT R3, R3, 0xffffffc0, RZ, 0xc0, !PT ;  /* 0xffffffc003037812 */ /* 0x000fc800078ec0ff */
[----:B------:R-:W-:Y:S02]  /*0120*/  IADD3 R15, R2, -R3, RZ ;  /* 0x80000003020f7210 */ /* 0x000fe40007ffe0ff */
[----:B------:R-:W3:Y:S03]  /*0130*/  LDC.64 R2, c[0x0][0x218] ;  /* 0x00008600ff027b82 */ /* 0x000ee60000000a00 */
[----:B--2---:R-:W-:-:S05]  /*0140*/  IMAD.WIDE R8, R15, 0x4, R8 ;  /* 0x000000040f087825 */ /* 0x004fca00078e0208 */
[----:B------:R1:W2:Y:S01]  /*0150*/  LDG.E.EL R14, desc[UR4][R8.64] ;  /* 0x00000004080e7981 */ /* 0x0002a2000c2e1900 */
[----:B----4-:R-:W-:-:S04]  /*0160*/  IMAD.WIDE R4, R0, 0x4, R4 ;  /* 0x0000000400047825 */ /* 0x010fc800078e0204 */
[C---:B-----5:R-:W-:Y:S02]  /*0170*/  IMAD.WIDE R6, R15.reuse, 0x4, R6 ;  /* 0x000000040f067825 */ /* 0x060fe400078e0206 */
[----:B------:R-:W4:Y:S02]  /*0180*/  LDG.E R4, desc[UR4][R4.64] ;  /* 0x0000000404047981 */ /* 0x000f24000c1e1900 */
[C---:B0-----:R-:W-:Y:S02]  /*0190*/  IMAD.WIDE R10, R15.reuse, 0x4, R10 ;  /* 0x000000040f0a7825 */ /* 0x041fe400078e020a */
[----:B------:R0:W4:Y:S02]  /*01a0*/  LDG.E.EL R7, desc[UR4][R6.64] ;  /* 0x0000000406077981 */ /* 0x000124000c2e1900 */
[----:B-1----:R-:W-:Y:S02]  /*01b0*/  IMAD.WIDE R8, R15, 0x4, R12 ;  /* 0x000000040f087825 */ /* 0x002fe400078e020c */
[----:B------:R-:W5:Y:S02]  /*01c0*/  LDG.E.EL R10, desc[UR4][R10.64] ;  /* 0x000000040a0a7981 */ /* 0x000f64000c2e1900 */
[----:B---3--:R-:W-:-:S02]  /*01d0*/  IMAD.WIDE R2, R0, 0x4, R2 ;  /* 0x0000000400027825 */ /* 0x008fc400078e0202 */
[----:B------:R-:W5:Y:S04]  /*01e0*/  LDG.E.EL R9, desc[UR4][R8.64] ;  /* 0x0000000408097981 */ /* 0x000f68000c2e1900 */
[----:B------:R1:W3:Y:S01]  /*01f0*/  LDG.E R12, desc[UR4][R2.64] ;  /* 0x00000004020c7981 */ /* 0x0002e2000c1e1900 */
[----:B0-----:R-:W-:Y:S01]  /*0200*/  HFMA2.MMA R6, -RZ, RZ, 1.625, 0 ;  /* 0x3e800000ff067435 */ /* 0x001fe200000001ff */
[----:B--2---:R-:W-:-:S04]  /*0210*/  FADD R14, R14, 9.9999997473787516356e-06 ;  /* 0x3727c5ac0e0e7421 */ /* 0x004fc80000000000 */
[----:B------:R-:W0:Y:S01]  /*0220*/  MUFU.SQRT R13, R14 ;  /* 0x0000000e000d7308 */ /* 0x000e220000002000 */
[----:B----4-:R-:W-:Y:S01]  /*0230*/  FADD R4, R4, -R7 ;  /* 0x8000000704047221 */ /* 0x010fe20000000000 */
[C---:B0-----:R-:W-:Y:S02]  /*0240*/  FSETP.GT.AND P0, PT, R13.reuse, 8.50705917302346158658e+37, PT ;  /* 0x7e8000000d00780b */ /* 0x041fe40003f04000 */
[----:B------:R-:W-:Y:S02]  /*0250*/  FSETP.GEU.AND P1, PT, R13, 1.175494350822287508e-38, PT ;  /* 0x008000000d00780b */ /* 0x000fe40003f2e000 */
[----:B------:R-:W-:-:S09]  /*0260*/  FSEL R6, R6, 1, P0 ;  /* 0x3f80000006067808 */ /* 0x000fd20000000000 */
[----:B------:R-:W-:Y:S02]  /*0270*/  @P0 FMUL R13, R13, 0.25 ;  /* 0x3e8000000d0d0820 */ /* 0x000fe40000400000 */
[----:B------:R-:W-:Y:S02]  /*0280*/  @!P1 FMUL R6, R6, 16777216 ;  /* 0x4b80000006069820 */ /* 0x000fe40000400000 */
[----:B------:R-:W-:-:S06]  /*0290*/  @!P1 FMUL R13, R13, 16777216 ;  /* 0x4b8000000d0d9820 */ /* 0x000fcc0000400000 */
[----:B------:R-:W1:Y:S02]  /*02a0*/  MUFU.RCP R13, R13 ;  /* 0x0000000d000d7308 */ /* 0x000e640000001000 */
[----:B-1----:R-:W-:-:S04]  /*02b0*/  FMUL R3, R13, R6 ;  /* 0x000000060d037220 */ /* 0x002fc80000400000 */
[----:B------:R-:W-:Y:S02]  /*02c0*/  FMUL R4, R4, R3 ;  /* 0x0000000304047220 */ /* 0x000fe40000400000 */
[----:B------:R-:W0:Y:S02]  /*02d0*/  LDC.64 R2, c[0x0][0x210] ;  /* 0x00008400ff027b82 */ /* 0x000e240000000a00 */
[----:B-----5:R-:W-:-:S04]  /*02e0*/  FFMA R9, R10, R4, R9 ;  /* 0x000000040a097223 */ /* 0x020fc80000000009 */
[----:B---3--:R-:W-:-:S05]  /*02f0*/  FFMA R9, R9, 0.10000000149011611938, R12 ;  /* 0x3dcccccd09097823 */ /* 0x008fca000000000c */
[----:B------:R-:W-:Y:S01]  /*0300*/  FSETP.GT.AND P0, PT, R9, RZ, PT ;  /* 0x000000ff0900720b */ /* 0x000fe20003f04000 */
[----:B0-----:R-:W-:-:S12]  /*0310*/  IMAD.WIDE R2, R0, 0x4, R2 ;  /* 0x0000000400027825 */ /* 0x001fd800078e0202 */
[----:B------:R-:W-:-:S05]  /*0320*/  @!P0 FMUL R9, R9, 0.20000000298023223877 ;  /* 0x3e4ccccd09098820 */ /* 0x000fca0000400000 */
[----:B------:R-:W-:Y:S01]  /*0330*/  STG.E desc[UR4][R2.64], R9 ;  /* 0x0000000902007986 */ /* 0x000fe2000c101904 */
[----:B------:R-:W-:Y:S05]  /*0340*/  EXIT ;  /* 0x000000000000794d */ /* 0x000fea0003800000 */
.L_x_0:
[----:B------:R-:W-:-:S00]  /*0350*/  BRA `(.L_x_0) ;  /* 0xfffffffc00fc7947 */ /* 0x000fc0000383ffff */
[----:B------:R-:W-:-:S00]  /*0360*/  NOP ;  /* 0x0000000000007918 */ /* 0x000fc00000000000 */
        /* <DEDUP_REMOVED lines=9> */
.L_x_1:


//--------------------- .nv.global.init           --------------------------
	.section	.nv.global.init,"aw",@progbits
.nv.global.init:
	.type		_$_str,@object
	.size		_$_str,(_$_str_$_2 - _$_str)
_$_str:
        /*0000*/ 	.byte	0x5f, 0x5f, 0x43, 0x55, 0x44, 0x41, 0x5f, 0x46, 0x54, 0x5a, 0x00
	.type		_$_str_$_2,@object
	.size		_$_str_$_2,(.L_1 - _$_str_$_2)
_$_str_$_2:
        /*000b*/ 	.byte	0x5f, 0x5f, 0x43, 0x55, 0x44, 0x41, 0x5f, 0x50, 0x52, 0x45, 0x43, 0x5f, 0x53, 0x51, 0x52, 0x54
        /*001b*/ 	.byte	0x00
.L_1:


//--------------------- .nv.constant0.triton_poi_fused__native_batch_norm_legit_no_training_add_leaky_relu_mul_3 --------------------------
	.section	.nv.constant0.triton_poi_fused__native_batch_norm_legit_no_training_add_leaky_relu_mul_3,"a",@progbits
	.sectionflags	@""
	.align	4
.nv.constant0.triton_poi_fused__native_batch_norm_legit_no_training_add_leaky_relu_mul_3:
	.zero		588
